	.headerflags	@"EF_CUDA_TEXMODE_UNIFIED EF_CUDA_64BIT_ADDRESS EF_CUDA_ACCELERATORS EF_CUDA_SM90 EF_CUDA_VIRTUAL_SM(EF_CUDA_SM90)"
	.elftype	@"ET_EXEC"


//--------------------- .nv.info                  --------------------------
	.section	.nv.info,"",@"SHT_CUDA_INFO"
	.align	4


	//----- nvinfo : EIATTR_REGCOUNT
	.align		4
        /*0000*/ 	.byte	0x04, 0x2f
        /*0002*/ 	.short	(.L_2 - .L_1)
	.align		4
.L_1:
        /*0004*/ 	.word	index@(triton_per_fused_add_convolution_native_group_norm_51)
        /*0008*/ 	.word	0x00000018


	//----- nvinfo : EIATTR_MIN_STACK_SIZE
	.align		4
.L_2:
        /*000c*/ 	.byte	0x04, 0x12
        /*000e*/ 	.short	(.L_4 - .L_3)
	.align		4
.L_3:
        /*0010*/ 	.word	index@(triton_per_fused_add_convolution_native_group_norm_51)
        /*0014*/ 	.word	0x00000000


	//----- nvinfo : EIATTR_FRAME_SIZE
	.align		4
.L_4:
        /*0018*/ 	.byte	0x04, 0x11
        /*001a*/ 	.short	(.L_6 - .L_5)
	.align		4
.L_5:
        /*001c*/ 	.word	index@(triton_per_fused_add_convolution_native_group_norm_51)
        /*0020*/ 	.word	0x00000000


	//----- nvinfo : EIATTR_MIN_STACK_SIZE
	.align		4
.L_6:
        /*0024*/ 	.byte	0x04, 0x12
        /*0026*/ 	.short	(.L_8 - .L_7)
	.align		4
.L_7:
        /*0028*/ 	.word	index@(triton_per_fused_add_convolution_native_group_norm_51)
        /*002c*/ 	.word	0x00000000
.L_8:


//--------------------- .nv.info.triton_per_fused_add_convolution_native_group_norm_51 --------------------------
	.section	.nv.info.triton_per_fused_add_convolution_native_group_norm_51,"",@"SHT_CUDA_INFO"
	.sectionflags	@""
	.align	4


	//----- nvinfo : EIATTR_CUDA_API_VERSION
	.align		4
        /*0000*/ 	.byte	0x04, 0x37
        /*0002*/ 	.short	(.L_10 - .L_9)
.L_9:
        /*0004*/ 	.word	0x0000007c


	//----- nvinfo : EIATTR_KPARAM_INFO
	.align		4
.L_10:
        /*0008*/ 	.byte	0x04, 0x17
        /*000a*/ 	.short	(.L_12 - .L_11)
.L_11:
        /*000c*/ 	.word	0x00000000
        /*0010*/ 	.short	0x0006
        /*0012*/ 	.short	0x002c
        /*0014*/ 	.byte	0x00, 0xf0, 0x11, 0x00


	//----- nvinfo : EIATTR_KPARAM_INFO
	.align		4
.L_12:
        /*0018*/ 	.byte	0x04, 0x17
        /*001a*/ 	.short	(.L_14 - .L_13)
.L_13:
        /*001c*/ 	.word	0x00000000
        /*0020*/ 	.short	0x0005
        /*0022*/ 	.short	0x0028
        /*0024*/ 	.byte	0x00, 0xf0, 0x11, 0x00


	//----- nvinfo : EIATTR_KPARAM_INFO
	.align		4
.L_14:
        /*0028*/ 	.byte	0x04, 0x17
        /*002a*/ 	.short	(.L_16 - .L_15)
.L_15:
        /*002c*/ 	.word	0x00000000
        /*0030*/ 	.short	0x0004
        /*0032*/ 	.short	0x0020
        /*0034*/ 	.byte	0x00, 0xf4, 0x21, 0x00


	//----- nvinfo : EIATTR_KPARAM_INFO
	.align		4
.L_16:
        /*0038*/ 	.byte	0x04, 0x17
        /*003a*/ 	.short	(.L_18 - .L_17)
.L_17:
        /*003c*/ 	.word	0x00000000
        /*0040*/ 	.short	0x0003
        /*0042*/ 	.short	0x0018
        /*0044*/ 	.byte	0x00, 0xf4, 0x21, 0x00


	//----- nvinfo : EIATTR_KPARAM_INFO
	.align		4
.L_18:
        /*0048*/ 	.byte	0x04, 0x17
        /*004a*/ 	.short	(.L_20 - .L_19)
.L_19:
        /*004c*/ 	.word	0x00000000
        /*0050*/ 	.short	0x0002
        /*0052*/ 	.short	0x0010
        /*0054*/ 	.byte	0x00, 0xf4, 0x21, 0x00


	//----- nvinfo : EIATTR_KPARAM_INFO
	.align		4
.L_20:
        /*0058*/ 	.byte	0x04, 0x17
        /*005a*/ 	.short	(.L_22 - .L_21)
.L_21:
        /*005c*/ 	.word	0x00000000
        /*0060*/ 	.short	0x0001
        /*0062*/ 	.short	0x0008
        /*0064*/ 	.byte	0x00, 0xf4, 0x21, 0x00


	//----- nvinfo : EIATTR_KPARAM_INFO
	.align		4
.L_22:
        /*0068*/ 	.byte	0x04, 0x17
        /*006a*/ 	.short	(.L_24 - .L_23)
.L_23:
        /*006c*/ 	.word	0x00000000
        /*0070*/ 	.short	0x0000
        /*0072*/ 	.short	0x0000
        /*0074*/ 	.byte	0x00, 0xf4, 0x21, 0x00


	//----- nvinfo : EIATTR_SPARSE_MMA_MASK
	.align		4
.L_24:
        /*0078*/ 	.byte	0x03, 0x50
        /*007a*/ 	.short	0x0000


	//----- nvinfo : EIATTR_MAXREG_COUNT
	.align		4
        /*007c*/ 	.byte	0x03, 0x1b
        /*007e*/ 	.short	0x00ff


	//----- nvinfo : EIATTR_COOP_GROUP_MASK_REGIDS
	.align		4
        /*0080*/ 	.byte	0x04, 0x29
        /*0082*/ 	.short	(.L_26 - .L_25)


	//   ....[0]....
.L_25:
        /*0084*/ 	.word	0xffffffff


	//   ....[1]....
        /*0088*/ 	.word	0xffffffff


	//   ....[2]....
        /*008c*/ 	.word	0xffffffff


	//   ....[3]....
        /*0090*/ 	.word	0xffffffff


	//   ....[4]....
        /*0094*/ 	.word	0xffffffff


	//   ....[5]....
        /*0098*/ 	.word	0xffffffff


	//   ....[6]....
        /*009c*/ 	.word	0xffffffff


	//   ....[7]....
        /*00a0*/ 	.word	0xffffffff


	//   ....[8]....
        /*00a4*/ 	.word	0xffffffff


	//   ....[9]....
        /*00a8*/ 	.word	0xffffffff


	//   ....[10]....
        /*00ac*/ 	.word	0xffffffff


	//   ....[11]....
        /*00b0*/ 	.word	0xffffffff


	//   ....[12]....
        /*00b4*/ 	.word	0xffffffff


	//   ....[13]....
        /*00b8*/ 	.word	0xffffffff


	//----- nvinfo : EIATTR_COOP_GROUP_INSTR_OFFSETS
	.align		4
.L_26:
        /*00bc*/ 	.byte	0x04, 0x28
        /*00be*/ 	.short	(.L_28 - .L_27)


	//   ....[0]....
.L_27:
        /*00c0*/ 	.word	0x00000280


	//   ....[1]....
        /*00c4*/ 	.word	0x000002a0


	//   ....[2]....
        /*00c8*/ 	.word	0x000002c0


	//   ....[3]....
        /*00cc*/ 	.word	0x000002e0


	//   ....[4]....
        /*00d0*/ 	.word	0x00000300


	//   ....[5]....
        /*00d4*/ 	.word	0x00000370


	//   ....[6]....
        /*00d8*/ 	.word	0x000003a0


	//   ....[7]....
        /*00dc*/ 	.word	0x000004a0


	//   ....[8]....
        /*00e0*/ 	.word	0x000004c0


	//   ....[9]....
        /*00e4*/ 	.word	0x000004e0


	//   ....[10]....
        /*00e8*/ 	.word	0x00000500


	//   ....[11]....
        /*00ec*/ 	.word	0x00000520


	//   ....[12]....
        /*00f0*/ 	.word	0x000005a0


	//   ....[13]....
        /*00f4*/ 	.word	0x000005c0


	//----- nvinfo : EIATTR_EXIT_INSTR_OFFSETS
	.align		4
.L_28:
        /*00f8*/ 	.byte	0x04, 0x1c
        /*00fa*/ 	.short	(.L_30 - .L_29)


	//   ....[0]....
.L_29:
        /*00fc*/ 	.word	0x000006b0


	//   ....[1]....
        /*0100*/ 	.word	0x000006d0


	//----- nvinfo : EIATTR_REQNTID
	.align		4
.L_30:
        /*0104*/ 	.byte	0x04, 0x10
        /*0106*/ 	.short	(.L_32 - .L_31)
.L_31:
        /*0108*/ 	.word	0x00000080
        /*010c*/ 	.word	0x00000001
        /*0110*/ 	.word	0x00000001


	//----- nvinfo : EIATTR_CBANK_PARAM_SIZE
	.align		4
.L_32:
        /*0114*/ 	.byte	0x03, 0x19
        /*0116*/ 	.short	0x0030


	//----- nvinfo : EIATTR_PARAM_CBANK
	.align		4
        /*0118*/ 	.byte	0x04, 0x0a
        /*011a*/ 	.short	(.L_34 - .L_33)
	.align		4
.L_33:
        /*011c*/ 	.word	index@(.nv.constant0.triton_per_fused_add_convolution_native_group_norm_51)
        /*0120*/ 	.short	0x0210
        /*0122*/ 	.short	0x0030


	//----- nvinfo : EIATTR_SW_WAR
	.align		4
.L_34:
        /*0124*/ 	.byte	0x04, 0x36
        /*0126*/ 	.short	(.L_36 - .L_35)
.L_35:
        /*0128*/ 	.word	0x00000008
.L_36:


//--------------------- .nv.callgraph             --------------------------
	.section	.nv.callgraph,"",@"SHT_CUDA_CALLGRAPH"
	.align	4
	.sectionentsize	8
	.align		4
        /*0000*/ 	.word	0x00000000
	.align		4
        /*0004*/ 	.word	0xffffffff
	.align		4
        /*0008*/ 	.word	0x00000000
	.align		4
        /*000c*/ 	.word	0xfffffffe
	.align		4
        /*0010*/ 	.word	0x00000000
	.align		4
        /*0014*/ 	.word	0xfffffffd
	.align		4
        /*0018*/ 	.word	0x00000000
	.align		4
        /*001c*/ 	.word	0xfffffffc


//--------------------- .nv.constant4             --------------------------
	.section	.nv.constant4,"a",@progbits
	.align	8
	.align		8
.nv.constant4:
        /*0000*/ 	.dword	_$_str


//--------------------- .text.triton_per_fused_add_convolution_native_group_norm_51 --------------------------
	.section	.text.triton_per_fused_add_convolution_native_group_norm_51,"ax",@progbits
	.sectionflags	@"SHF_BARRIERS=1"
	.align	128
        .global         triton_per_fused_add_convolution_native_group_norm_51
        .type           triton_per_fused_add_convolution_native_group_norm_51,@function
        .size           triton_per_fused_add_convolution_native_group_norm_51,(.L_x_1 - triton_per_fused_add_convolution_native_group_norm_51)
        .other          triton_per_fused_add_convolution_native_group_norm_51,@"STO_CUDA_ENTRY STV_DEFAULT"
triton_per_fused_add_convolution_native_group_norm_51:
.text.triton_per_fused_add_convolution_native_group_norm_51:
[----:B------:R-:W0:Y:S02]  /*0000*/  LDC R1, c[0x0][0x28] ;  /* 0x00000a00ff017b82 */ /* 0x000e240000000800 */
[----:B------:R-:W1:Y:S01]  /*0010*/  S2R R12, SR_CTAID.X ;  /* 0x00000000000c7919 */ /* 0x000e620000002500 */
[----:B------:R-:W2:Y:S01]  /*0020*/  LDC.64 R6, c[0x0][0x228] ;  /* 0x00008a00ff067b82 */ /* 0x000ea20000000a00 */
[----:B------:R-:W-:Y:S01]  /*0030*/  ULDC.64 UR6, c[0x0][0x208] ;  /* 0x0000820000067ab9 */ /* 0x000fe20000000a00 */
[----:B------:R-:W3:Y:S06]  /*0040*/  S2R R15, SR_TID.X ;  /* 0x00000000000f7919 */ /* 0x000eec0000002100 */
[----:B------:R-:W4:Y:S08]  /*0050*/  LDC.64 R2, c[0x0][0x210] ;  /* 0x00008400ff027b82 */ /* 0x000f300000000a00 */
[----:B------:R-:W5:Y:S01]  /*0060*/  LDC.64 R4, c[0x0][0x220] ;  /* 0x00008800ff047b82 */ /* 0x000f620000000a00 */
[----:B-1----:R-:W-:-:S04]  /*0070*/  SHF.R.S32.HI R9, RZ, 0x1f, R12 ;  /* 0x0000001fff097819 */ /* 0x002fc8000001140c */
[----:B------:R-:W-:Y:S02]  /*0080*/  LEA.HI R9, R9, R12, RZ, 0x5 ;  /* 0x0000000c09097211 */ /* 0x000fe400078f28ff */
[----:B---3--:R-:W-:Y:S02]  /*0090*/  SHF.L.U32 R13, R15, 0x2, RZ ;  /* 0x000000020f0d7819 */ /* 0x008fe400000006ff */
[----:B------:R-:W-:Y:S02]  /*00a0*/  LOP3.LUT R9, R9, 0x1fffffe0, RZ, 0xc0, !PT ;  /* 0x1fffffe009097812 */ /* 0x000fe400078ec0ff */
[----:B------:R-:W-:Y:S02]  /*00b0*/  SHF.R.U32.HI R8, RZ, 0x6, R13 ;  /* 0x00000006ff087819 */ /* 0x000fe4000001160d */
[----:B------:R-:W-:Y:S02]  /*00c0*/  IADD3 R10, -R9, R12, RZ ;  /* 0x0000000c090a7210 */ /* 0x000fe40007ffe1ff */
[----:B------:R-:W-:-:S02]  /*00d0*/  SGXT.U32 R8, R8, 0x3 ;  /* 0x000000030808781a */ /* 0x000fc40000000000 */
[----:B------:R-:W-:Y:S02]  /*00e0*/  SHF.L.U32 R11, R10, 0x3, RZ ;  /* 0x000000030a0b7819 */ /* 0x000fe400000006ff */
[----:B------:R-:W-:Y:S02]  /*00f0*/  LOP3.LUT R9, R13, 0x1fc, RZ, 0xc0, !PT ;  /* 0x000001fc0d097812 */ /* 0x000fe400078ec0ff */
[----:B------:R-:W-:Y:S02]  /*0100*/  LOP3.LUT R11, R11, R8, RZ, 0xfc, !PT ;  /* 0x000000080b0b7212 */ /* 0x000fe400078efcff */
[----:B------:R-:W-:-:S03]  /*0110*/  LEA R9, R12, R9, 0x9 ;  /* 0x000000090c097211 */ /* 0x000fc600078e48ff */
[----:B--2---:R-:W-:-:S04]  /*0120*/  IMAD.WIDE R18, R11, 0x4, R6 ;  /* 0x000000040b127825 */ /* 0x004fc800078e0206 */
[C---:B----4-:R-:W-:Y:S02]  /*0130*/  IMAD.WIDE R2, R9.reuse, 0x4, R2 ;  /* 0x0000000409027825 */ /* 0x050fe400078e0202 */
[----:B------:R-:W2:Y:S02]  /*0140*/  LDG.E.EL R18, desc[UR6][R18.64] ;  /* 0x0000000612127981 */ /* 0x000ea4000c2e1900 */
[----:B-----5:R-:W-:Y:S02]  /*0150*/  IMAD.WIDE R16, R9, 0x4, R4 ;  /* 0x0000000409107825 */ /* 0x020fe400078e0204 */
[----:B------:R-:W2:Y:S04]  /*0160*/  LDG.E.128 R4, desc[UR6][R2.64] ;  /* 0x0000000602047981 */ /* 0x000ea8000c1e1d00 */
[----:B------:R-:W3:Y:S01]  /*0170*/  LDG.E.128 R8, desc[UR6][R16.64] ;  /* 0x0000000610087981 */ /* 0x000ee2000c1e1d00 */
[----:B------:R-:W1:Y:S01]  /*0180*/  S2UR UR5, SR_CgaCtaId ;  /* 0x00000000000579c3 */ /* 0x000e620000008800 */
[C---:B------:R-:W-:Y:S01]  /*0190*/  LOP3.LUT P1, RZ, R15.reuse, 0x1f, RZ, 0xc0, !PT ;  /* 0x0000001f0fff7812 */ /* 0x040fe2000782c0ff */
[----:B------:R-:W-:Y:S01]  /*01a0*/  UMOV UR4, 0x400 ;  /* 0x0000040000047882 */ /* 0x000fe20000000000 */
[----:B------:R-:W-:Y:S01]  /*01b0*/  ISETP.GE.AND P2, PT, R15, 0x4, PT ;  /* 0x000000040f00780c */ /* 0x000fe20003f46270 */
[----:B-1----:R-:W-:Y:S01]  /*01c0*/  UPRMT UR4, UR5, 0x654, UR4 ;  /* 0x0000065405047896 */ /* 0x002fe20008000004 */
[--C-:B--2---:R-:W-:Y:S01]  /*01d0*/  FADD R20, R5, R18.reuse ;  /* 0x0000001205147221 */ /* 0x104fe20000000000 */
[--C-:B------:R-:W-:Y:S01]  /*01e0*/  FADD R5, R4, R18.reuse ;  /* 0x0000001204057221 */ /* 0x100fe20000000000 */
[----:B------:R-:W-:-:S02]  /*01f0*/  FADD R21, R6, R18 ;  /* 0x0000001206157221 */ /* 0x000fc40000000000 */
[----:B---3--:R-:W-:Y:S01]  /*0200*/  FADD R9, R9, R20 ;  /* 0x0000001409097221 */ /* 0x008fe20000000000 */
[----:B------:R-:W-:Y:S01]  /*0210*/  FADD R8, R8, R5 ;  /* 0x0000000508087221 */ /* 0x000fe20000000000 */
[----:B------:R-:W-:Y:S01]  /*0220*/  FADD R4, R7, R18 ;  /* 0x0000001207047221 */ /* 0x000fe20000000000 */
[----:B------:R-:W-:Y:S02]  /*0230*/  FADD R10, R10, R21 ;  /* 0x000000150a0a7221 */ /* 0x000fe40000000000 */
[----:B------:R-:W-:Y:S01]  /*0240*/  FADD R5, R9, R8 ;  /* 0x0000000809057221 */ /* 0x000fe20000000000 */
[----:B------:R-:W-:-:S03]  /*0250*/  FADD R11, R11, R4 ;  /* 0x000000040b0b7221 */ /* 0x000fc60000000000 */
[----:B------:R-:W-:-:S04]  /*0260*/  FADD R4, R10, R5 ;  /* 0x000000050a047221 */ /* 0x000fc80000000000 */
[----:B------:R-:W-:-:S05]  /*0270*/  FADD R4, R11, R4 ;  /* 0x000000040b047221 */ /* 0x000fca0000000000 */
[----:B------:R-:W1:Y:S02]  /*0280*/  SHFL.BFLY PT, R5, R4, 0x10, 0x1f ;  /* 0x0e001f0004057f89 */ /* 0x000e6400000e0000 */
[----:B-1----:R-:W-:-:S05]  /*0290*/  FADD R5, R4, R5 ;  /* 0x0000000504057221 */ /* 0x002fca0000000000 */
[----:B------:R-:W1:Y:S02]  /*02a0*/  SHFL.BFLY PT, R6, R5, 0x8, 0x1f ;  /* 0x0d001f0005067f89 */ /* 0x000e6400000e0000 */
[----:B-1----:R-:W-:-:S05]  /*02b0*/  FADD R6, R5, R6 ;  /* 0x0000000605067221 */ /* 0x002fca0000000000 */
[----:B------:R-:W1:Y:S02]  /*02c0*/  SHFL.BFLY PT, R7, R6, 0x4, 0x1f ;  /* 0x0c801f0006077f89 */ /* 0x000e6400000e0000 */
[----:B-1----:R-:W-:-:S05]  /*02d0*/  FADD R7, R6, R7 ;  /* 0x0000000706077221 */ /* 0x002fca0000000000 */
[----:B------:R-:W1:Y:S02]  /*02e0*/  SHFL.BFLY PT, R16, R7, 0x2, 0x1f ;  /* 0x0c401f0007107f89 */ /* 0x000e6400000e0000 */
[----:B-1----:R-:W-:-:S05]  /*02f0*/  FADD R16, R7, R16 ;  /* 0x0000001007107221 */ /* 0x002fca0000000000 */
[----:B------:R-:W1:Y:S01]  /*0300*/  SHFL.BFLY PT, R17, R16, 0x1, 0x1f ;  /* 0x0c201f0010117f89 */ /* 0x000e6200000e0000 */
[----:B------:R-:W-:-:S04]  /*0310*/  SHF.R.U32.HI R5, RZ, 0x3, R15 ;  /* 0x00000003ff057819 */ /* 0x000fc8000001160f */
[----:B------:R-:W-:Y:S01]  /*0320*/  LOP3.LUT R5, R5, 0xc, RZ, 0xc0, !PT ;  /* 0x0000000c05057812 */ /* 0x000fe200078ec0ff */
[----:B-1----:R-:W-:-:S05]  /*0330*/  FADD R4, R16, R17 ;  /* 0x0000001110047221 */ /* 0x002fca0000000000 */
[----:B------:R-:W-:Y:S01]  /*0340*/  @!P1 STS [R5+UR4], R4 ;  /* 0x0000000405009988 */ /* 0x000fe20008000804 */
[----:B------:R-:W-:Y:S06]  /*0350*/  BAR.SYNC.DEFER_BLOCKING 0x0 ;  /* 0x0000000000007b1d */ /* 0x000fec0000010000 */
[----:B------:R-:W1:Y:S04]  /*0360*/  @!P2 LDS R0, [R13+UR4] ;  /* 0x000000040d00a984 */ /* 0x000e680008000800 */
[----:B-1----:R-:W1:Y:S01]  /*0370*/  SHFL.BFLY PT, R7, R0, 0x2, 0x1f ;  /* 0x0c401f0000077f89 */ /* 0x002e6200000e0000 */
[----:B------:R-:W-:Y:S01]  /*0380*/  LOP3.LUT P0, RZ, R15, 0x3, RZ, 0xc0, !PT ;  /* 0x000000030fff7812 */ /* 0x000fe2000780c0ff */
[----:B-1----:R-:W-:-:S05]  /*0390*/  FADD R7, R0, R7 ;  /* 0x0000000700077221 */ /* 0x002fca0000000000 */
[----:B------:R-:W1:Y:S01]  /*03a0*/  SHFL.BFLY PT, R6, R7, 0x1, 0x1f ;  /* 0x0c201f0007067f89 */ /* 0x000e6200000e0000 */
[----:B------:R-:W-:Y:S01]  /*03b0*/  ISETP.LT.AND P0, PT, R15, 0x4, !P0 ;  /* 0x000000040f00780c */ /* 0x000fe20004701270 */
[----:B-1----:R-:W-:-:S12]  /*03c0*/  FADD R6, R7, R6 ;  /* 0x0000000607067221 */ /* 0x002fd80000000000 */
[----:B------:R-:W-:Y:S01]  /*03d0*/  @P0 STS [R13+UR4], R6 ;  /* 0x000000060d000988 */ /* 0x000fe20008000804 */
[----:B------:R-:W-:Y:S06]  /*03e0*/  BAR.SYNC.DEFER_BLOCKING 0x0 ;  /* 0x0000000000007b1d */ /* 0x000fec0000010000 */
[----:B------:R-:W1:Y:S02]  /*03f0*/  LDS R4, [UR4] ;  /* 0x00000004ff047984 */ /* 0x000e640008000800 */
[----:B-1----:R-:W-:-:S04]  /*0400*/  FADD R4, RZ, R4 ;  /* 0x00000004ff047221 */ /* 0x002fc80000000000 */
[----:B------:R-:W-:-:S04]  /*0410*/  FMUL R4, R4, 0.001953125 ;  /* 0x3b00000004047820 */ /* 0x000fc80000400000 */
[--C-:B------:R-:W-:Y:S01]  /*0420*/  FADD R16, R9, -R4.reuse ;  /* 0x8000000409107221 */ /* 0x100fe20000000000 */
[----:B------:R-:W-:-:S03]  /*0430*/  FADD R0, R8, -R4 ;  /* 0x8000000408007221 */ /* 0x000fc60000000000 */
[----:B------:R-:W-:Y:S01]  /*0440*/  FMUL R17, R16, R16 ;  /* 0x0000001010117220 */ /* 0x000fe20000400000 */
[----:B------:R-:W-:-:S03]  /*0450*/  FADD R7, R10, -R4 ;  /* 0x800000040a077221 */ /* 0x000fc60000000000 */
[----:B------:R-:W-:Y:S01]  /*0460*/  FFMA R16, R0, R0, R17 ;  /* 0x0000000000107223 */ /* 0x000fe20000000011 */
[----:B------:R-:W-:-:S03]  /*0470*/  FADD R0, R11, -R4 ;  /* 0x800000040b007221 */ /* 0x000fc60000000000 */
[----:B------:R-:W-:-:S04]  /*0480*/  FFMA R7, R7, R7, R16 ;  /* 0x0000000707077223 */ /* 0x000fc80000000010 */
[----:B------:R-:W-:-:S05]  /*0490*/  FFMA R7, R0, R0, R7 ;  /* 0x0000000000077223 */ /* 0x000fca0000000007 */
        /* <DEDUP_REMOVED lines=8> */
[----:B------:R-:W1:Y:S02]  /*0520*/  SHFL.BFLY PT, R16, R19, 0x1, 0x1f ;  /* 0x0c201f0013107f89 */ /* 0x000e6400000e0000 */
[----:B-1----:R-:W-:Y:S01]  /*0530*/  FADD R16, R19, R16 ;  /* 0x0000001013107221 */ /* 0x002fe20000000000 */
[----:B------:R-:W-:Y:S06]  /*0540*/  BAR.SYNC.DEFER_BLOCKING 0x0 ;  /* 0x0000000000007b1d */ /* 0x000fec0000010000 */
[----:B------:R1:W-:Y:S02]  /*0550*/  @!P1 STS [R5+UR4], R16 ;  /* 0x0000001005009988 */ /* 0x0003e40008000804 */
[----:B------:R-:W-:Y:S01]  /*0560*/  BAR.SYNC.DEFER_BLOCKING 0x0 ;  /* 0x0000000000007b1d */ /* 0x000fe20000010000 */
[----:B------:R-:W-:-:S07]  /*0570*/  HFMA2.MMA R20, -RZ, RZ, 0.875, 0 ;  /* 0x3b000000ff147435 */ /* 0x000fce00000001ff */
[----:B-1----:R-:W1:Y:S01]  /*0580*/  LDC.64 R16, c[0x0][0x230] ;  /* 0x00008c00ff107b82 */ /* 0x002e620000000a00 */
[----:B------:R-:W2:Y:S04]  /*0590*/  @!P2 LDS R14, [R13+UR4] ;  /* 0x000000040d0ea984 */ /* 0x000ea80008000800 */
[----:B--2---:R-:W2:Y:S02]  /*05a0*/  SHFL.BFLY PT, R7, R14, 0x2, 0x1f ;  /* 0x0c401f000e077f89 */ /* 0x004ea400000e0000 */
[----:B--2---:R-:W-:-:S05]  /*05b0*/  FADD R0, R14, R7 ;  /* 0x000000070e007221 */ /* 0x004fca0000000000 */
[----:B------:R-:W2:Y:S02]  /*05c0*/  SHFL.BFLY PT, R7, R0, 0x1, 0x1f ;  /* 0x0c201f0000077f89 */ /* 0x000ea400000e0000 */
[----:B--2---:R-:W-:Y:S02]  /*05d0*/  FADD R18, R0, R7 ;  /* 0x0000000700127221 */ /* 0x004fe40000000000 */
[----:B------:R-:W2:Y:S03]  /*05e0*/  LDC.64 R6, c[0x0][0x218] ;  /* 0x00008600ff067b82 */ /* 0x000ea60000000a00 */
[----:B------:R-:W-:Y:S05]  /*05f0*/  @P0 STS [R13+UR4], R18 ;  /* 0x000000120d000988 */ /* 0x000fea0008000804 */
[----:B------:R-:W-:Y:S06]  /*0600*/  BAR.SYNC.DEFER_BLOCKING 0x0 ;  /* 0x0000000000007b1d */ /* 0x000fec0000010000 */
[----:B------:R-:W3:Y:S04]  /*0610*/  LDS R19, [UR4] ;  /* 0x00000004ff137984 */ /* 0x000ee80008000800 */
[----:B------:R4:W-:Y:S01]  /*0620*/  STG.E.128 desc[UR6][R2.64], R8 ;  /* 0x0000000802007986 */ /* 0x0009e2000c101d06 */
[----:B------:R-:W-:Y:S01]  /*0630*/  BAR.SYNC.DEFER_BLOCKING 0x0 ;  /* 0x0000000000007b1d */ /* 0x000fe20000010000 */
[----:B------:R-:W-:Y:S01]  /*0640*/  LOP3.LUT P0, RZ, R15, 0x7f, RZ, 0xc0, !PT ;  /* 0x0000007f0fff7812 */ /* 0x000fe2000780c0ff */
[----:B--2---:R-:W-:-:S04]  /*0650*/  IMAD.WIDE R6, R12, 0x4, R6 ;  /* 0x000000040c067825 */ /* 0x004fc800078e0206 */
[----:B---3--:R-:W-:-:S04]  /*0660*/  FADD R19, RZ, R19 ;  /* 0x00000013ff137221 */ /* 0x008fc80000000000 */
[----:B------:R-:W-:-:S06]  /*0670*/  FFMA R19, R19, R20, 9.9999997473787516356e-06 ;  /* 0x3727c5ac13137423 */ /* 0x000fcc0000000014 */
[----:B------:R-:W2:Y:S01]  /*0680*/  MUFU.RSQ R19, R19 ;  /* 0x0000001300137308 */ /* 0x000ea20000001400 */
[----:B-1----:R-:W-:Y:S01]  /*0690*/  IMAD.WIDE R12, R12, 0x4, R16 ;  /* 0x000000040c0c7825 */ /* 0x002fe200078e0210 */
[----:B--2---:R4:W-:Y:S01]  /*06a0*/  @!P0 STG.E desc[UR6][R6.64], R19 ;  /* 0x0000001306008986 */ /* 0x0049e2000c101906 */
[----:B------:R-:W-:Y:S05]  /*06b0*/  @P0 EXIT ;  /* 0x000000000000094d */ /* 0x000fea0003800000 */
[----:B------:R-:W-:Y:S01]  /*06c0*/  STG.E desc[UR6][R12.64], R4 ;  /* 0x000000040c007986 */ /* 0x000fe2000c101906 */
[----:B------:R-:W-:Y:S05]  /*06d0*/  EXIT ;  /* 0x000000000000794d */ /* 0x000fea0003800000 */
.L_x_0:
[----:B------:R-:W-:-:S00]  /*06e0*/  BRA `(.L_x_0) ;  /* 0xfffffffc00fc7947 */ /* 0x000fc0000383ffff */
[----:B------:R-:W-:-:S00]  /*06f0*/  NOP ;  /* 0x0000000000007918 */ /* 0x000fc00000000000 */
        /* <DEDUP_REMOVED lines=8> */
.L_x_1:


//--------------------- .nv.global.init           --------------------------
	.section	.nv.global.init,"aw",@progbits
.nv.global.init:
	.type		_$_str,@object
	.size		_$_str,(.L_0 - _$_str)
_$_str:
        /*0000*/ 	.byte	0x5f, 0x5f, 0x43, 0x55, 0x44, 0x41, 0x5f, 0x46, 0x54, 0x5a, 0x00
.L_0:


//--------------------- .nv.shared.triton_per_fused_add_convolution_native_group_norm_51 --------------------------
	.section	.nv.shared.triton_per_fused_add_convolution_native_group_norm_51,"aw",@nobits
	.sectionflags	@""
	.align	16
	.zero		1024


//--------------------- .nv.constant0.triton_per_fused_add_convolution_native_group_norm_51 --------------------------
	.section	.nv.constant0.triton_per_fused_add_convolution_native_group_norm_51,"a",@progbits
	.sectionflags	@""
	.align	4
.nv.constant0.triton_per_fused_add_convolution_native_group_norm_51:
	.zero		576
